//
// Generated by NVIDIA NVVM Compiler
//
// Compiler Build ID: CL-36424714
// Cuda compilation tools, release 13.0, V13.0.88
// Based on NVVM 20.0.0
//

.version 9.0
.target sm_100
.address_size 64

	// .globl	_Z10add1d_cudaIfEvPT_S1_S1_

.visible .entry _Z10add1d_cudaIfEvPT_S1_S1_(
	.param .u64 .ptr .align 1 _Z10add1d_cudaIfEvPT_S1_S1__param_0,
	.param .u64 .ptr .align 1 _Z10add1d_cudaIfEvPT_S1_S1__param_1,
	.param .u64 .ptr .align 1 _Z10add1d_cudaIfEvPT_S1_S1__param_2
)
{
	.reg .b32 	%r<5>;
	.reg .b32 	%f<4>;
	.reg .b64 	%rd<11>;

	ld.param.u64 	%rd1, [_Z10add1d_cudaIfEvPT_S1_S1__param_0];
	ld.param.u64 	%rd2, [_Z10add1d_cudaIfEvPT_S1_S1__param_1];
	ld.param.u64 	%rd3, [_Z10add1d_cudaIfEvPT_S1_S1__param_2];
	cvta.to.global.u64 	%rd4, %rd1;
	cvta.to.global.u64 	%rd5, %rd3;
	cvta.to.global.u64 	%rd6, %rd2;
	mov.u32 	%r1, %ctaid.x;
	mov.u32 	%r2, %ntid.x;
	mov.u32 	%r3, %tid.x;
	mad.lo.s32 	%r4, %r1, %r2, %r3;
	mul.wide.s32 	%rd7, %r4, 4;
	add.s64 	%rd8, %rd6, %rd7;
	ld.global.f32 	%f1, [%rd8];
	add.s64 	%rd9, %rd5, %rd7;
	ld.global.f32 	%f2, [%rd9];
	add.f32 	%f3, %f1, %f2;
	add.s64 	%rd10, %rd4, %rd7;
	st.global.f32 	[%rd10], %f3;
	ret;

}


// ===== COMPILED SASS (sm_100) =====

	.target	sm_100

	.elftype	@"ET_EXEC"


//--------------------- .note.nv.tkinfo           --------------------------
	.section	.note.nv.tkinfo,"",@"SHT_NOTE"
	.sectionflags	@"SHF_NOTE_NV_TKINFO"
	.tkinfo
        /*0018*/ 	.word	0x00000002
        /*0030*/ 	.string	""
        /*0030*/ 	.string	"ptxas"
        /*0030*/ 	.string	"Cuda compilation tools, release 13.0, V13.0.88"
        /*0030*/ 	.string	"Build cuda_13.0.r13.0/compiler.36424714_0"
        /*0030*/ 	.string	"-arch sm_100 -m 64 "



//--------------------- .note.nv.cuinfo           --------------------------
	.section	.note.nv.cuinfo,"",@"SHT_NOTE"
	.sectionflags	@"SHF_NOTE_NV_CUINFO"
        /*0018*/ 	.short	0x0002
        /*001a*/ 	.short	0x0064
        /*001c*/ 	.short	0x0082
	.zero		2


//--------------------- .nv.info                  --------------------------
	.section	.nv.info,"",@"SHT_CUDA_INFO"
	.align	4


	//----- nvinfo : EIATTR_REGCOUNT
	.align		4
        /*0000*/ 	.byte	0x04, 0x2f
        /*0002*/ 	.short	(.L_1 - .L_0)
	.align		4
.L_0:
        /*0004*/ 	.word	index@(_Z10add1d_cudaIfEvPT_S1_S1_)
        /*0008*/ 	.word	0x0000000c


	//----- nvinfo : EIATTR_FRAME_SIZE
	.align		4
.L_1:
        /*000c*/ 	.byte	0x04, 0x11
        /*000e*/ 	.short	(.L_3 - .L_2)
	.align		4
.L_2:
        /*0010*/ 	.word	index@(_Z10add1d_cudaIfEvPT_S1_S1_)
        /*0014*/ 	.word	0x00000000


	//----- nvinfo : EIATTR_MIN_STACK_SIZE
	.align		4
.L_3:
        /*0018*/ 	.byte	0x04, 0x12
        /*001a*/ 	.short	(.L_5 - .L_4)
	.align		4
.L_4:
        /*001c*/ 	.word	index@(_Z10add1d_cudaIfEvPT_S1_S1_)
        /*0020*/ 	.word	0x00000000
.L_5:


//--------------------- .nv.compat                --------------------------
	.section	.nv.compat,"",@"SHT_CUDA_COMPAT_INFO"
	.align	4
        /*0000*/ 	.byte	0x02, 0x09, 0x00, 0x00, 0x02, 0x02, 0x01, 0x00, 0x02, 0x05, 0x05, 0x00, 0x03, 0x07, 0x01, 0x01
        /*0010*/ 	.byte	0x02, 0x03, 0x00, 0x00, 0x02, 0x06, 0x01, 0x00, 0x04, 0x0b, 0x08, 0x00, 0x09, 0x00, 0x00, 0x00
        /*0020*/ 	.byte	0x00, 0x00, 0x00, 0x00


//--------------------- .nv.info._Z10add1d_cudaIfEvPT_S1_S1_ --------------------------
	.section	.nv.info._Z10add1d_cudaIfEvPT_S1_S1_,"",@"SHT_CUDA_INFO"
	.sectionflags	@""
	.align	4


	//----- nvinfo : EIATTR_CUDA_API_VERSION
	.align		4
        /*0000*/ 	.byte	0x04, 0x37
        /*0002*/ 	.short	(.L_7 - .L_6)
.L_6:
        /*0004*/ 	.word	0x00000082


	//----- nvinfo : EIATTR_KPARAM_INFO
	.align		4
.L_7:
        /*0008*/ 	.byte	0x04, 0x17
        /*000a*/ 	.short	(.L_9 - .L_8)
.L_8:
        /*000c*/ 	.word	0x00000000
        /*0010*/ 	.short	0x0002
        /*0012*/ 	.short	0x0010
        /*0014*/ 	.byte	0x00, 0xf5, 0x21, 0x00


	//----- nvinfo : EIATTR_KPARAM_INFO
	.align		4
.L_9:
        /*0018*/ 	.byte	0x04, 0x17
        /*001a*/ 	.short	(.L_11 - .L_10)
.L_10:
        /*001c*/ 	.word	0x00000000
        /*0020*/ 	.short	0x0001
        /*0022*/ 	.short	0x0008
        /*0024*/ 	.byte	0x00, 0xf5, 0x21, 0x00


	//----- nvinfo : EIATTR_KPARAM_INFO
	.align		4
.L_11:
        /*0028*/ 	.byte	0x04, 0x17
        /*002a*/ 	.short	(.L_13 - .L_12)
.L_12:
        /*002c*/ 	.word	0x00000000
        /*0030*/ 	.short	0x0000
        /*0032*/ 	.short	0x0000
        /*0034*/ 	.byte	0x00, 0xf5, 0x21, 0x00


	//----- nvinfo : EIATTR_SPARSE_MMA_MASK
	.align		4
.L_13:
        /*0038*/ 	.byte	0x03, 0x50
        /*003a*/ 	.short	0x0000


	//----- nvinfo : EIATTR_MAXREG_COUNT
	.align		4
        /*003c*/ 	.byte	0x03, 0x1b
        /*003e*/ 	.short	0x00ff


	//----- nvinfo : EIATTR_MERCURY_ISA_VERSION
	.align		4
        /*0040*/ 	.byte	0x03, 0x5f
        /*0042*/ 	.short	0x0101


	//----- nvinfo : EIATTR_VRC_CTA_INIT_COUNT
	.align		4
        /*0044*/ 	.byte	0x02, 0x4a
	.zero		1
	.zero		1


	//----- nvinfo : EIATTR_EXIT_INSTR_OFFSETS
	.align		4
        /*0048*/ 	.byte	0x04, 0x1c
        /*004a*/ 	.short	(.L_15 - .L_14)


	//   ....[0]....
.L_14:
        /*004c*/ 	.word	0x00000100


	//----- nvinfo : EIATTR_CBANK_PARAM_SIZE
	.align		4
.L_15:
        /*0050*/ 	.byte	0x03, 0x19
        /*0052*/ 	.short	0x0018


	//----- nvinfo : EIATTR_PARAM_CBANK
	.align		4
        /*0054*/ 	.byte	0x04, 0x0a
        /*0056*/ 	.short	(.L_17 - .L_16)
	.align		4
.L_16:
        /*0058*/ 	.word	index@(.nv.constant0._Z10add1d_cudaIfEvPT_S1_S1_)
        /*005c*/ 	.short	0x0380
        /*005e*/ 	.short	0x0018


	//----- nvinfo : EIATTR_SW_WAR
	.align		4
.L_17:
        /*0060*/ 	.byte	0x04, 0x36
        /*0062*/ 	.short	(.L_19 - .L_18)
.L_18:
        /*0064*/ 	.word	0x00000008
.L_19:


//--------------------- .nv.callgraph             --------------------------
	.section	.nv.callgraph,"",@"SHT_CUDA_CALLGRAPH"
	.align	4
	.sectionentsize	8
	.align		4
        /*0000*/ 	.word	0x00000000
	.align		4
        /*0004*/ 	.word	0xffffffff
	.align		4
        /*0008*/ 	.word	0x00000000
	.align		4
        /*000c*/ 	.word	0xfffffffe
	.align		4
        /*0010*/ 	.word	0x00000000
	.align		4
        /*0014*/ 	.word	0xfffffffd
	.align		4
        /*0018*/ 	.word	0x00000000
	.align		4
        /*001c*/ 	.word	0xfffffffc


//--------------------- .text._Z10add1d_cudaIfEvPT_S1_S1_ --------------------------
	.section	.text._Z10add1d_cudaIfEvPT_S1_S1_,"ax",@progbits
	.align	128
        .global         _Z10add1d_cudaIfEvPT_S1_S1_
        .type           _Z10add1d_cudaIfEvPT_S1_S1_,@function
        .size           _Z10add1d_cudaIfEvPT_S1_S1_,(.L_x_1 - _Z10add1d_cudaIfEvPT_S1_S1_)
        .other          _Z10add1d_cudaIfEvPT_S1_S1_,@"STO_CUDA_ENTRY STV_DEFAULT"
_Z10add1d_cudaIfEvPT_S1_S1_:
.text._Z10add1d_cudaIfEvPT_S1_S1_:
[----:B------:R-:W-:Y:S01]  /*0000*/  LDC R1, c[0x0][0x37c] ;  /* 0x0000df00ff017b82 */ /* 0x000fe20000000800 */
[----:B------:R-:W0:Y:S07]  /*0010*/  S2R R0, SR_TID.X ;  /* 0x0000000000007919 */ /* 0x000e2e0000002100 */
[----:B------:R-:W0:Y:S01]  /*0020*/  S2UR UR6, SR_CTAID.X ;  /* 0x00000000000679c3 */ /* 0x000e220000002500 */
[----:B------:R-:W1:Y:S07]  /*0030*/  LDCU.64 UR4, c[0x0][0x358] ;  /* 0x00006b00ff0477ac */ /* 0x000e6e0008000a00 */
[----:B------:R-:W0:Y:S08]  /*0040*/  LDC R9, c[0x0][0x360] ;  /* 0x0000d800ff097b82 */ /* 0x000e300000000800 */
[----:B------:R-:W2:Y:S08]  /*0050*/  LDC.64 R2, c[0x0][0x388] ;  /* 0x0000e200ff027b82 */ /* 0x000eb00000000a00 */
[----:B------:R-:W3:Y:S01]  /*0060*/  LDC.64 R4, c[0x0][0x390] ;  /* 0x0000e400ff047b82 */ /* 0x000ee20000000a00 */
[----:B0-----:R-:W-:-:S07]  /*0070*/  IMAD R9, R9, UR6, R0 ;  /* 0x0000000609097c24 */ /* 0x001fce000f8e0200 */
[----:B------:R-:W0:Y:S01]  /*0080*/  LDC.64 R6, c[0x0][0x380] ;  /* 0x0000e000ff067b82 */ /* 0x000e220000000a00 */
[----:B--2---:R-:W-:-:S06]  /*0090*/  IMAD.WIDE R2, R9, 0x4, R2 ;  /* 0x0000000409027825 */ /* 0x004fcc00078e0202 */
[----:B-1----:R-:W2:Y:S01]  /*00a0*/  LDG.E R2, desc[UR4][R2.64] ;  /* 0x0000000402027981 */ /* 0x002ea2000c1e1900 */
[----:B---3--:R-:W-:-:S06]  /*00b0*/  IMAD.WIDE R4, R9, 0x4, R4 ;  /* 0x0000000409047825 */ /* 0x008fcc00078e0204 */
[----:B------:R-:W2:Y:S01]  /*00c0*/  LDG.E R5, desc[UR4][R4.64] ;  /* 0x0000000404057981 */ /* 0x000ea2000c1e1900 */
[----:B0-----:R-:W-:-:S04]  /*00d0*/  IMAD.WIDE R6, R9, 0x4, R6 ;  /* 0x0000000409067825 */ /* 0x001fc800078e0206 */
[----:B--2---:R-:W-:-:S05]  /*00e0*/  FADD R9, R2, R5 ;  /* 0x0000000502097221 */ /* 0x004fca0000000000 */
[----:B------:R-:W-:Y:S01]  /*00f0*/  STG.E desc[UR4][R6.64], R9 ;  /* 0x0000000906007986 */ /* 0x000fe2000c101904 */
[----:B------:R-:W-:Y:S05]  /*0100*/  EXIT ;  /* 0x000000000000794d */ /* 0x000fea0003800000 */
.L_x_0:
[----:B------:R-:W-:-:S00]  /*0110*/  BRA `(.L_x_0) ;  /* 0xfffffffc00fc7947 */ /* 0x000fc0000383ffff */
[----:B------:R-:W-:-:S00]  /*0120*/  NOP ;  /* 0x0000000000007918 */ /* 0x000fc00000000000 */
        /* <DEDUP_REMOVED lines=13> */
.L_x_1:


//--------------------- .nv.shared.reserved.0     --------------------------
	.section	.nv.shared.reserved.0,"aw",@nobits
	.weak		__nv_reservedSMEM_offset_0_alias
	.size		__nv_reservedSMEM_offset_0_alias, 0, 64
	.other		__nv_reservedSMEM_offset_0_alias,@"STO_CUDA_RESERVED_SHARED STV_DEFAULT"
__nv_reservedSMEM_offset_0_alias:
	.zero		0
	.zero		64


//--------------------- .nv.constant0._Z10add1d_cudaIfEvPT_S1_S1_ --------------------------
	.section	.nv.constant0._Z10add1d_cudaIfEvPT_S1_S1_,"a",@progbits
	.sectionflags	@""
	.align	4
.nv.constant0._Z10add1d_cudaIfEvPT_S1_S1_:
	.zero		920


//--------------------- SYMBOLS --------------------------

	.type		.nv.reservedSmem.offset0,@object
	.size		.nv.reservedSmem.offset0,0x4
